//
// Generated by NVIDIA NVVM Compiler
//
// Compiler Build ID: CL-36424714
// Cuda compilation tools, release 13.0, V13.0.88
// Based on NVVM 20.0.0
//

.version 9.0
.target sm_100
.address_size 64

	// .globl	_Z15convert_to_grayPhS_ii

.visible .entry _Z15convert_to_grayPhS_ii(
	.param .u64 .ptr .align 1 _Z15convert_to_grayPhS_ii_param_0,
	.param .u64 .ptr .align 1 _Z15convert_to_grayPhS_ii_param_1,
	.param .u32 _Z15convert_to_grayPhS_ii_param_2,
	.param .u32 _Z15convert_to_grayPhS_ii_param_3
)
{
	.reg .pred 	%p<2>;
	.reg .b16 	%rs<4>;
	.reg .b32 	%r<10>;
	.reg .b64 	%rd<9>;
	.reg .b64 	%fd<7>;

	ld.param.u64 	%rd1, [_Z15convert_to_grayPhS_ii_param_0];
	ld.param.u64 	%rd2, [_Z15convert_to_grayPhS_ii_param_1];
	ld.param.u32 	%r2, [_Z15convert_to_grayPhS_ii_param_2];
	ld.param.u32 	%r3, [_Z15convert_to_grayPhS_ii_param_3];
	mov.u32 	%r4, %ntid.x;
	mov.u32 	%r5, %ctaid.x;
	mov.u32 	%r6, %tid.x;
	mad.lo.s32 	%r1, %r4, %r5, %r6;
	mul.lo.s32 	%r7, %r3, %r2;
	setp.ge.s32 	%p1, %r1, %r7;
	@%p1 bra 	$L__BB0_2;
	cvta.to.global.u64 	%rd3, %rd1;
	cvta.to.global.u64 	%rd4, %rd2;
	mul.lo.s32 	%r8, %r1, 3;
	cvt.s64.s32 	%rd5, %r8;
	add.s64 	%rd6, %rd3, %rd5;
	ld.global.u8 	%rs1, [%rd6];
	cvt.rn.f64.u16 	%fd1, %rs1;
	ld.global.u8 	%rs2, [%rd6+1];
	cvt.rn.f64.u16 	%fd2, %rs2;
	mul.f64 	%fd3, %fd2, 0d3FE70A3D70A3D70A;
	fma.rn.f64 	%fd4, %fd1, 0d3FCAE147AE147AE1, %fd3;
	ld.global.u8 	%rs3, [%rd6+2];
	cvt.rn.f64.u16 	%fd5, %rs3;
	fma.rn.f64 	%fd6, %fd5, 0d3FB1EB851EB851EC, %fd4;
	cvt.rzi.u32.f64 	%r9, %fd6;
	cvt.s64.s32 	%rd7, %r1;
	add.s64 	%rd8, %rd4, %rd7;
	st.global.u8 	[%rd8], %r9;
$L__BB0_2:
	ret;

}


// ===== COMPILED SASS (sm_100) =====

	.target	sm_100

	.elftype	@"ET_EXEC"


//--------------------- .note.nv.tkinfo           --------------------------
	.section	.note.nv.tkinfo,"",@"SHT_NOTE"
	.sectionflags	@"SHF_NOTE_NV_TKINFO"
	.tkinfo
        /*0018*/ 	.word	0x00000002
        /*0030*/ 	.string	""
        /*0030*/ 	.string	"ptxas"
        /*0030*/ 	.string	"Cuda compilation tools, release 13.0, V13.0.88"
        /*0030*/ 	.string	"Build cuda_13.0.r13.0/compiler.36424714_0"
        /*0030*/ 	.string	"-arch sm_100 -m 64 "



//--------------------- .note.nv.cuinfo           --------------------------
	.section	.note.nv.cuinfo,"",@"SHT_NOTE"
	.sectionflags	@"SHF_NOTE_NV_CUINFO"
        /*0018*/ 	.short	0x0002
        /*001a*/ 	.short	0x0064
        /*001c*/ 	.short	0x0082
	.zero		2


//--------------------- .nv.info                  --------------------------
	.section	.nv.info,"",@"SHT_CUDA_INFO"
	.align	4


	//----- nvinfo : EIATTR_REGCOUNT
	.align		4
        /*0000*/ 	.byte	0x04, 0x2f
        /*0002*/ 	.short	(.L_1 - .L_0)
	.align		4
.L_0:
        /*0004*/ 	.word	index@(_Z15convert_to_grayPhS_ii)
        /*0008*/ 	.word	0x0000000e


	//----- nvinfo : EIATTR_FRAME_SIZE
	.align		4
.L_1:
        /*000c*/ 	.byte	0x04, 0x11
        /*000e*/ 	.short	(.L_3 - .L_2)
	.align		4
.L_2:
        /*0010*/ 	.word	index@(_Z15convert_to_grayPhS_ii)
        /*0014*/ 	.word	0x00000000


	//----- nvinfo : EIATTR_MIN_STACK_SIZE
	.align		4
.L_3:
        /*0018*/ 	.byte	0x04, 0x12
        /*001a*/ 	.short	(.L_5 - .L_4)
	.align		4
.L_4:
        /*001c*/ 	.word	index@(_Z15convert_to_grayPhS_ii)
        /*0020*/ 	.word	0x00000000
.L_5:


//--------------------- .nv.compat                --------------------------
	.section	.nv.compat,"",@"SHT_CUDA_COMPAT_INFO"
	.align	4
        /*0000*/ 	.byte	0x02, 0x09, 0x00, 0x00, 0x02, 0x02, 0x01, 0x00, 0x02, 0x05, 0x05, 0x00, 0x03, 0x07, 0x01, 0x01
        /*0010*/ 	.byte	0x02, 0x03, 0x00, 0x00, 0x02, 0x06, 0x01, 0x00, 0x04, 0x0b, 0x08, 0x00, 0x01, 0x00, 0x00, 0x00
        /*0020*/ 	.byte	0x00, 0x00, 0x00, 0x00


//--------------------- .nv.info._Z15convert_to_grayPhS_ii --------------------------
	.section	.nv.info._Z15convert_to_grayPhS_ii,"",@"SHT_CUDA_INFO"
	.sectionflags	@""
	.align	4


	//----- nvinfo : EIATTR_CUDA_API_VERSION
	.align		4
        /*0000*/ 	.byte	0x04, 0x37
        /*0002*/ 	.short	(.L_7 - .L_6)
.L_6:
        /*0004*/ 	.word	0x00000082


	//----- nvinfo : EIATTR_KPARAM_INFO
	.align		4
.L_7:
        /*0008*/ 	.byte	0x04, 0x17
        /*000a*/ 	.short	(.L_9 - .L_8)
.L_8:
        /*000c*/ 	.word	0x00000000
        /*0010*/ 	.short	0x0003
        /*0012*/ 	.short	0x0014
        /*0014*/ 	.byte	0x00, 0xf0, 0x11, 0x00


	//----- nvinfo : EIATTR_KPARAM_INFO
	.align		4
.L_9:
        /*0018*/ 	.byte	0x04, 0x17
        /*001a*/ 	.short	(.L_11 - .L_10)
.L_10:
        /*001c*/ 	.word	0x00000000
        /*0020*/ 	.short	0x0002
        /*0022*/ 	.short	0x0010
        /*0024*/ 	.byte	0x00, 0xf0, 0x11, 0x00


	//----- nvinfo : EIATTR_KPARAM_INFO
	.align		4
.L_11:
        /*0028*/ 	.byte	0x04, 0x17
        /*002a*/ 	.short	(.L_13 - .L_12)
.L_12:
        /*002c*/ 	.word	0x00000000
        /*0030*/ 	.short	0x0001
        /*0032*/ 	.short	0x0008
        /*0034*/ 	.byte	0x00, 0xf5, 0x21, 0x00


	//----- nvinfo : EIATTR_KPARAM_INFO
	.align		4
.L_13:
        /*0038*/ 	.byte	0x04, 0x17
        /*003a*/ 	.short	(.L_15 - .L_14)
.L_14:
        /*003c*/ 	.word	0x00000000
        /*0040*/ 	.short	0x0000
        /*0042*/ 	.short	0x0000
        /*0044*/ 	.byte	0x00, 0xf5, 0x21, 0x00


	//----- nvinfo : EIATTR_SPARSE_MMA_MASK
	.align		4
.L_15:
        /*0048*/ 	.byte	0x03, 0x50
        /*004a*/ 	.short	0x0000


	//----- nvinfo : EIATTR_MAXREG_COUNT
	.align		4
        /*004c*/ 	.byte	0x03, 0x1b
        /*004e*/ 	.short	0x00ff


	//----- nvinfo : EIATTR_MERCURY_ISA_VERSION
	.align		4
        /*0050*/ 	.byte	0x03, 0x5f
        /*0052*/ 	.short	0x0101


	//----- nvinfo : EIATTR_VRC_CTA_INIT_COUNT
	.align		4
        /*0054*/ 	.byte	0x02, 0x4a
	.zero		1
	.zero		1


	//----- nvinfo : EIATTR_EXIT_INSTR_OFFSETS
	.align		4
        /*0058*/ 	.byte	0x04, 0x1c
        /*005a*/ 	.short	(.L_17 - .L_16)


	//   ....[0]....
.L_16:
        /*005c*/ 	.word	0x00000080


	//   ....[1]....
        /*0060*/ 	.word	0x00000210


	//----- nvinfo : EIATTR_CBANK_PARAM_SIZE
	.align		4
.L_17:
        /*0064*/ 	.byte	0x03, 0x19
        /*0066*/ 	.short	0x0018


	//----- nvinfo : EIATTR_PARAM_CBANK
	.align		4
        /*0068*/ 	.byte	0x04, 0x0a
        /*006a*/ 	.short	(.L_19 - .L_18)
	.align		4
.L_18:
        /*006c*/ 	.word	index@(.nv.constant0._Z15convert_to_grayPhS_ii)
        /*0070*/ 	.short	0x0380
        /*0072*/ 	.short	0x0018


	//----- nvinfo : EIATTR_SW_WAR
	.align		4
.L_19:
        /*0074*/ 	.byte	0x04, 0x36
        /*0076*/ 	.short	(.L_21 - .L_20)
.L_20:
        /*0078*/ 	.word	0x00000008
.L_21:


//--------------------- .nv.callgraph             --------------------------
	.section	.nv.callgraph,"",@"SHT_CUDA_CALLGRAPH"
	.align	4
	.sectionentsize	8
	.align		4
        /*0000*/ 	.word	0x00000000
	.align		4
        /*0004*/ 	.word	0xffffffff
	.align		4
        /*0008*/ 	.word	0x00000000
	.align		4
        /*000c*/ 	.word	0xfffffffe
	.align		4
        /*0010*/ 	.word	0x00000000
	.align		4
        /*0014*/ 	.word	0xfffffffd
	.align		4
        /*0018*/ 	.word	0x00000000
	.align		4
        /*001c*/ 	.word	0xfffffffc


//--------------------- .text._Z15convert_to_grayPhS_ii --------------------------
	.section	.text._Z15convert_to_grayPhS_ii,"ax",@progbits
	.align	128
        .global         _Z15convert_to_grayPhS_ii
        .type           _Z15convert_to_grayPhS_ii,@function
        .size           _Z15convert_to_grayPhS_ii,(.L_x_1 - _Z15convert_to_grayPhS_ii)
        .other          _Z15convert_to_grayPhS_ii,@"STO_CUDA_ENTRY STV_DEFAULT"
_Z15convert_to_grayPhS_ii:
.text._Z15convert_to_grayPhS_ii:
[----:B------:R-:W-:Y:S01]  /*0000*/  LDC R1, c[0x0][0x37c] ;  /* 0x0000df00ff017b82 */ /* 0x000fe20000000800 */
[----:B------:R-:W0:Y:S01]  /*0010*/  S2R R0, SR_CTAID.X ;  /* 0x0000000000007919 */ /* 0x000e220000002500 */
[----:B------:R-:W1:Y:S01]  /*0020*/  LDCU.64 UR4, c[0x0][0x390] ;  /* 0x00007200ff0477ac */ /* 0x000e620008000a00 */
[----:B------:R-:W0:Y:S01]  /*0030*/  S2R R3, SR_TID.X ;  /* 0x0000000000037919 */ /* 0x000e220000002100 */
[----:B------:R-:W0:Y:S01]  /*0040*/  LDCU UR6, c[0x0][0x360] ;  /* 0x00006c00ff0677ac */ /* 0x000e220008000800 */
[----:B-1----:R-:W-:Y:S01]  /*0050*/  UIMAD UR4, UR5, UR4, URZ ;  /* 0x00000004050472a4 */ /* 0x002fe2000f8e02ff */
[----:B0-----:R-:W-:-:S05]  /*0060*/  IMAD R0, R0, UR6, R3 ;  /* 0x0000000600007c24 */ /* 0x001fca000f8e0203 */
[----:B------:R-:W-:-:S13]  /*0070*/  ISETP.GE.AND P0, PT, R0, UR4, PT ;  /* 0x0000000400007c0c */ /* 0x000fda000bf06270 */
[----:B------:R-:W-:Y:S05]  /*0080*/  @P0 EXIT ;  /* 0x000000000000094d */ /* 0x000fea0003800000 */
[----:B------:R-:W0:Y:S01]  /*0090*/  LDCU.128 UR8, c[0x0][0x380] ;  /* 0x00007000ff0877ac */ /* 0x000e220008000c00 */
[----:B------:R-:W-:Y:S01]  /*00a0*/  IMAD R3, R0, 0x3, RZ ;  /* 0x0000000300037824 */ /* 0x000fe200078e02ff */
[----:B------:R-:W1:Y:S04]  /*00b0*/  LDCU.64 UR4, c[0x0][0x358] ;  /* 0x00006b00ff0477ac */ /* 0x000e680008000a00 */
[----:B0-----:R-:W-:-:S04]  /*00c0*/  IADD3 R2, P0, PT, R3, UR8, RZ ;  /* 0x0000000803027c10 */ /* 0x001fc8000ff1e0ff */
[----:B------:R-:W-:-:S05]  /*00d0*/  LEA.HI.X.SX32 R3, R3, UR9, 0x1, P0 ;  /* 0x0000000903037c11 */ /* 0x000fca00080f0eff */
[----:B-1----:R-:W2:Y:S04]  /*00e0*/  LDG.E.U8 R11, desc[UR4][R2.64+0x1] ;  /* 0x00000104020b7981 */ /* 0x002ea8000c1e1100 */
[----:B------:R-:W3:Y:S04]  /*00f0*/  LDG.E.U8 R10, desc[UR4][R2.64] ;  /* 0x00000004020a7981 */ /* 0x000ee8000c1e1100 */
[----:B------:R0:W4:Y:S01]  /*0100*/  LDG.E.U8 R8, desc[UR4][R2.64+0x2] ;  /* 0x0000020402087981 */ /* 0x000122000c1e1100 */
[----:B------:R-:W-:Y:S01]  /*0110*/  UMOV UR6, 0x70a3d70a ;  /* 0x70a3d70a00067882 */ /* 0x000fe20000000000 */
[----:B------:R-:W-:Y:S01]  /*0120*/  UMOV UR7, 0x3fe70a3d ;  /* 0x3fe70a3d00077882 */ /* 0x000fe20000000000 */
[----:B0-----:R-:W-:-:S04]  /*0130*/  IADD3 R2, P0, PT, R0, UR10, RZ ;  /* 0x0000000a00027c10 */ /* 0x001fc8000ff1e0ff */
[----:B------:R-:W-:Y:S01]  /*0140*/  LEA.HI.X.SX32 R3, R0, UR11, 0x1, P0 ;  /* 0x0000000b00037c11 */ /* 0x000fe200080f0eff */
[----:B--2---:R-:W0:Y:S08]  /*0150*/  I2F.F64.U16 R6, R11 ;  /* 0x0000000b00067312 */ /* 0x004e300000101800 */
[----:B---3--:R-:W1:Y:S01]  /*0160*/  I2F.F64.U16 R4, R10 ;  /* 0x0000000a00047312 */ /* 0x008e620000101800 */
[----:B0-----:R-:W-:-:S07]  /*0170*/  DMUL R6, R6, UR6 ;  /* 0x0000000606067c28 */ /* 0x001fce0008000000 */
[----:B----4-:R-:W0:Y:S01]  /*0180*/  I2F.F64.U16 R8, R8 ;  /* 0x0000000800087312 */ /* 0x010e220000101800 */
[----:B------:R-:W-:Y:S01]  /*0190*/  UMOV UR6, 0xae147ae1 ;  /* 0xae147ae100067882 */ /* 0x000fe20000000000 */
[----:B------:R-:W-:Y:S02]  /*01a0*/  UMOV UR7, 0x3fcae147 ;  /* 0x3fcae14700077882 */ /* 0x000fe40000000000 */
[----:B-1----:R-:W-:Y:S01]  /*01b0*/  DFMA R4, R4, UR6, R6 ;  /* 0x0000000604047c2b */ /* 0x002fe20008000006 */
[----:B------:R-:W-:Y:S01]  /*01c0*/  UMOV UR6, 0x1eb851ec ;  /* 0x1eb851ec00067882 */ /* 0x000fe20000000000 */
[----:B------:R-:W-:-:S06]  /*01d0*/  UMOV UR7, 0x3fb1eb85 ;  /* 0x3fb1eb8500077882 */ /* 0x000fcc0000000000 */
[----:B0-----:R-:W-:-:S10]  /*01e0*/  DFMA R4, R8, UR6, R4 ;  /* 0x0000000608047c2b */ /* 0x001fd40008000004 */
[----:B------:R-:W0:Y:S02]  /*01f0*/  F2I.U32.F64.TRUNC R5, R4 ;  /* 0x0000000400057311 */ /* 0x000e24000030d000 */
[----:B0-----:R-:W-:Y:S01]  /*0200*/  STG.E.U8 desc[UR4][R2.64], R5 ;  /* 0x0000000502007986 */ /* 0x001fe2000c101104 */
[----:B------:R-:W-:Y:S05]  /*0210*/  EXIT ;  /* 0x000000000000794d */ /* 0x000fea0003800000 */
.L_x_0:
[----:B------:R-:W-:-:S00]  /*0220*/  BRA `(.L_x_0) ;  /* 0xfffffffc00fc7947 */ /* 0x000fc0000383ffff */
[----:B------:R-:W-:-:S00]  /*0230*/  NOP ;  /* 0x0000000000007918 */ /* 0x000fc00000000000 */
        /* <DEDUP_REMOVED lines=12> */
.L_x_1:


//--------------------- .nv.shared.reserved.0     --------------------------
	.section	.nv.shared.reserved.0,"aw",@nobits
	.weak		__nv_reservedSMEM_offset_0_alias
	.size		__nv_reservedSMEM_offset_0_alias, 0, 64
	.other		__nv_reservedSMEM_offset_0_alias,@"STO_CUDA_RESERVED_SHARED STV_DEFAULT"
__nv_reservedSMEM_offset_0_alias:
	.zero		0
	.zero		64


//--------------------- .nv.constant0._Z15convert_to_grayPhS_ii --------------------------
	.section	.nv.constant0._Z15convert_to_grayPhS_ii,"a",@progbits
	.sectionflags	@""
	.align	4
.nv.constant0._Z15convert_to_grayPhS_ii:
	.zero		920


//--------------------- SYMBOLS --------------------------

	.type		.nv.reservedSmem.offset0,@object
	.size		.nv.reservedSmem.offset0,0x4
